//
// Generated by NVIDIA NVVM Compiler
//
// Compiler Build ID: CL-36424714
// Cuda compilation tools, release 13.0, V13.0.88
// Based on NVVM 20.0.0
//

.version 9.0
.target sm_100
.address_size 64

	// .globl	_Z7naiveSSPiS_

.visible .entry _Z7naiveSSPiS_(
	.param .u64 .ptr .align 1 _Z7naiveSSPiS__param_0,
	.param .u64 .ptr .align 1 _Z7naiveSSPiS__param_1
)
{
	.reg .pred 	%p<11>;
	.reg .b16 	%rs<9>;
	.reg .b32 	%r<110>;
	.reg .b64 	%rd<17>;

	ld.param.u64 	%rd7, [_Z7naiveSSPiS__param_0];
	ld.param.u64 	%rd8, [_Z7naiveSSPiS__param_1];
	cvta.to.global.u64 	%rd1, %rd8;
	cvta.to.global.u64 	%rd2, %rd7;
	add.s64 	%rd3, %rd2, 32;
	mov.b32 	%r97, 0;
	mov.b16 	%rs7, 0;
	mov.u16 	%rs8, %rs7;
$L__BB0_1:
	mov.u32 	%r1, %r97;
	add.s32 	%r97, %r1, 1;
	add.s16 	%rs7, %rs7, 1;
	add.s16 	%rs8, %rs8, 1;
	setp.lt.u32 	%p1, %r1, 15;
	mov.b32 	%r104, 0;
	mov.u32 	%r109, %r104;
	@%p1 bra 	$L__BB0_4;
	and.b32  	%r104, %r97, 2147483632;
	neg.s32 	%r98, %r104;
	mov.b32 	%r109, 0;
	mov.u64 	%rd16, %rd3;
$L__BB0_3:
	.pragma "nounroll";
	ld.global.u32 	%r32, [%rd16+-32];
	add.s32 	%r33, %r32, %r109;
	ld.global.u32 	%r34, [%rd16+-28];
	add.s32 	%r35, %r34, %r33;
	ld.global.u32 	%r36, [%rd16+-24];
	add.s32 	%r37, %r36, %r35;
	ld.global.u32 	%r38, [%rd16+-20];
	add.s32 	%r39, %r38, %r37;
	ld.global.u32 	%r40, [%rd16+-16];
	add.s32 	%r41, %r40, %r39;
	ld.global.u32 	%r42, [%rd16+-12];
	add.s32 	%r43, %r42, %r41;
	ld.global.u32 	%r44, [%rd16+-8];
	add.s32 	%r45, %r44, %r43;
	ld.global.u32 	%r46, [%rd16+-4];
	add.s32 	%r47, %r46, %r45;
	ld.global.u32 	%r48, [%rd16];
	add.s32 	%r49, %r48, %r47;
	ld.global.u32 	%r50, [%rd16+4];
	add.s32 	%r51, %r50, %r49;
	ld.global.u32 	%r52, [%rd16+8];
	add.s32 	%r53, %r52, %r51;
	ld.global.u32 	%r54, [%rd16+12];
	add.s32 	%r55, %r54, %r53;
	ld.global.u32 	%r56, [%rd16+16];
	add.s32 	%r57, %r56, %r55;
	ld.global.u32 	%r58, [%rd16+20];
	add.s32 	%r59, %r58, %r57;
	ld.global.u32 	%r60, [%rd16+24];
	add.s32 	%r61, %r60, %r59;
	ld.global.u32 	%r62, [%rd16+28];
	add.s32 	%r109, %r62, %r61;
	add.s32 	%r98, %r98, 16;
	add.s64 	%rd16, %rd16, 64;
	setp.ne.s32 	%p2, %r98, 0;
	@%p2 bra 	$L__BB0_3;
$L__BB0_4:
	and.b32  	%r63, %r97, 15;
	setp.eq.s32 	%p3, %r63, 0;
	@%p3 bra 	$L__BB0_14;
	cvt.u32.u16 	%r65, %rs8;
	and.b32  	%r12, %r65, 15;
	add.s32 	%r66, %r12, -1;
	setp.lt.u32 	%p4, %r66, 7;
	@%p4 bra 	$L__BB0_7;
	mul.wide.u32 	%rd9, %r104, 4;
	add.s64 	%rd10, %rd2, %rd9;
	ld.global.u32 	%r67, [%rd10];
	add.s32 	%r68, %r67, %r109;
	ld.global.u32 	%r69, [%rd10+4];
	add.s32 	%r70, %r69, %r68;
	ld.global.u32 	%r71, [%rd10+8];
	add.s32 	%r72, %r71, %r70;
	ld.global.u32 	%r73, [%rd10+12];
	add.s32 	%r74, %r73, %r72;
	ld.global.u32 	%r75, [%rd10+16];
	add.s32 	%r76, %r75, %r74;
	ld.global.u32 	%r77, [%rd10+20];
	add.s32 	%r78, %r77, %r76;
	ld.global.u32 	%r79, [%rd10+24];
	add.s32 	%r80, %r79, %r78;
	ld.global.u32 	%r81, [%rd10+28];
	add.s32 	%r109, %r81, %r80;
	add.s32 	%r104, %r104, 8;
$L__BB0_7:
	and.b32  	%r82, %r12, 7;
	setp.eq.s32 	%p5, %r82, 0;
	@%p5 bra 	$L__BB0_14;
	cvt.u32.u16 	%r84, %rs7;
	and.b32  	%r85, %r84, 7;
	and.b32  	%r18, %r84, 3;
	add.s32 	%r86, %r85, -1;
	setp.lt.u32 	%p6, %r86, 3;
	@%p6 bra 	$L__BB0_10;
	mul.wide.u32 	%rd11, %r104, 4;
	add.s64 	%rd12, %rd2, %rd11;
	ld.global.u32 	%r87, [%rd12];
	add.s32 	%r88, %r87, %r109;
	ld.global.u32 	%r89, [%rd12+4];
	add.s32 	%r90, %r89, %r88;
	ld.global.u32 	%r91, [%rd12+8];
	add.s32 	%r92, %r91, %r90;
	ld.global.u32 	%r93, [%rd12+12];
	add.s32 	%r109, %r93, %r92;
	add.s32 	%r104, %r104, 4;
$L__BB0_10:
	setp.eq.s32 	%p7, %r18, 0;
	@%p7 bra 	$L__BB0_14;
	mul.wide.u32 	%rd13, %r104, 4;
	add.s64 	%rd6, %rd2, %rd13;
	ld.global.u32 	%r94, [%rd6];
	add.s32 	%r109, %r94, %r109;
	setp.eq.s32 	%p8, %r18, 1;
	@%p8 bra 	$L__BB0_14;
	ld.global.u32 	%r95, [%rd6+4];
	add.s32 	%r109, %r95, %r109;
	setp.eq.s32 	%p9, %r18, 2;
	@%p9 bra 	$L__BB0_14;
	ld.global.u32 	%r96, [%rd6+8];
	add.s32 	%r109, %r96, %r109;
$L__BB0_14:
	mul.wide.u32 	%rd14, %r1, 4;
	add.s64 	%rd15, %rd1, %rd14;
	st.global.u32 	[%rd15], %r109;
	setp.ne.s32 	%p10, %r97, 128;
	@%p10 bra 	$L__BB0_1;
	ret;

}


// ===== COMPILED SASS (sm_100) =====

	.target	sm_100

	.elftype	@"ET_EXEC"


//--------------------- .note.nv.tkinfo           --------------------------
	.section	.note.nv.tkinfo,"",@"SHT_NOTE"
	.sectionflags	@"SHF_NOTE_NV_TKINFO"
	.tkinfo
        /*0018*/ 	.word	0x00000002
        /*0030*/ 	.string	""
        /*0030*/ 	.string	"ptxas"
        /*0030*/ 	.string	"Cuda compilation tools, release 13.0, V13.0.88"
        /*0030*/ 	.string	"Build cuda_13.0.r13.0/compiler.36424714_0"
        /*0030*/ 	.string	"-arch sm_100 -m 64 "



//--------------------- .note.nv.cuinfo           --------------------------
	.section	.note.nv.cuinfo,"",@"SHT_NOTE"
	.sectionflags	@"SHF_NOTE_NV_CUINFO"
        /*0018*/ 	.short	0x0002
        /*001a*/ 	.short	0x0064
        /*001c*/ 	.short	0x0082
	.zero		2


//--------------------- .nv.info                  --------------------------
	.section	.nv.info,"",@"SHT_CUDA_INFO"
	.align	4


	//----- nvinfo : EIATTR_REGCOUNT
	.align		4
        /*0000*/ 	.byte	0x04, 0x2f
        /*0002*/ 	.short	(.L_1 - .L_0)
	.align		4
.L_0:
        /*0004*/ 	.word	index@(_Z7naiveSSPiS_)
        /*0008*/ 	.word	0x0000001a


	//----- nvinfo : EIATTR_FRAME_SIZE
	.align		4
.L_1:
        /*000c*/ 	.byte	0x04, 0x11
        /*000e*/ 	.short	(.L_3 - .L_2)
	.align		4
.L_2:
        /*0010*/ 	.word	index@(_Z7naiveSSPiS_)
        /*0014*/ 	.word	0x00000000


	//----- nvinfo : EIATTR_MIN_STACK_SIZE
	.align		4
.L_3:
        /*0018*/ 	.byte	0x04, 0x12
        /*001a*/ 	.short	(.L_5 - .L_4)
	.align		4
.L_4:
        /*001c*/ 	.word	index@(_Z7naiveSSPiS_)
        /*0020*/ 	.word	0x00000000
.L_5:


//--------------------- .nv.compat                --------------------------
	.section	.nv.compat,"",@"SHT_CUDA_COMPAT_INFO"
	.align	4
        /*0000*/ 	.byte	0x02, 0x09, 0x00, 0x00, 0x02, 0x02, 0x01, 0x00, 0x02, 0x05, 0x05, 0x00, 0x03, 0x07, 0x01, 0x01
        /*0010*/ 	.byte	0x02, 0x03, 0x00, 0x00, 0x02, 0x06, 0x01, 0x00, 0x04, 0x0b, 0x08, 0x00, 0x09, 0x00, 0x00, 0x00
        /*0020*/ 	.byte	0x00, 0x00, 0x00, 0x00


//--------------------- .nv.info._Z7naiveSSPiS_   --------------------------
	.section	.nv.info._Z7naiveSSPiS_,"",@"SHT_CUDA_INFO"
	.sectionflags	@""
	.align	4


	//----- nvinfo : EIATTR_CUDA_API_VERSION
	.align		4
        /*0000*/ 	.byte	0x04, 0x37
        /*0002*/ 	.short	(.L_7 - .L_6)
.L_6:
        /*0004*/ 	.word	0x00000082


	//----- nvinfo : EIATTR_KPARAM_INFO
	.align		4
.L_7:
        /*0008*/ 	.byte	0x04, 0x17
        /*000a*/ 	.short	(.L_9 - .L_8)
.L_8:
        /*000c*/ 	.word	0x00000000
        /*0010*/ 	.short	0x0001
        /*0012*/ 	.short	0x0008
        /*0014*/ 	.byte	0x00, 0xf5, 0x21, 0x00


	//----- nvinfo : EIATTR_KPARAM_INFO
	.align		4
.L_9:
        /*0018*/ 	.byte	0x04, 0x17
        /*001a*/ 	.short	(.L_11 - .L_10)
.L_10:
        /*001c*/ 	.word	0x00000000
        /*0020*/ 	.short	0x0000
        /*0022*/ 	.short	0x0000
        /*0024*/ 	.byte	0x00, 0xf5, 0x21, 0x00


	//----- nvinfo : EIATTR_SPARSE_MMA_MASK
	.align		4
.L_11:
        /*0028*/ 	.byte	0x03, 0x50
        /*002a*/ 	.short	0x0000


	//----- nvinfo : EIATTR_MAXREG_COUNT
	.align		4
        /*002c*/ 	.byte	0x03, 0x1b
        /*002e*/ 	.short	0x00ff


	//----- nvinfo : EIATTR_MERCURY_ISA_VERSION
	.align		4
        /*0030*/ 	.byte	0x03, 0x5f
        /*0032*/ 	.short	0x0101


	//----- nvinfo : EIATTR_VRC_CTA_INIT_COUNT
	.align		4
        /*0034*/ 	.byte	0x02, 0x4a
	.zero		1
	.zero		1


	//----- nvinfo : EIATTR_EXIT_INSTR_OFFSETS
	.align		4
        /*0038*/ 	.byte	0x04, 0x1c
        /*003a*/ 	.short	(.L_13 - .L_12)


	//   ....[0]....
.L_12:
        /*003c*/ 	.word	0x000006d0


	//----- nvinfo : EIATTR_CBANK_PARAM_SIZE
	.align		4
.L_13:
        /*0040*/ 	.byte	0x03, 0x19
        /*0042*/ 	.short	0x0010


	//----- nvinfo : EIATTR_PARAM_CBANK
	.align		4
        /*0044*/ 	.byte	0x04, 0x0a
        /*0046*/ 	.short	(.L_15 - .L_14)
	.align		4
.L_14:
        /*0048*/ 	.word	index@(.nv.constant0._Z7naiveSSPiS_)
        /*004c*/ 	.short	0x0380
        /*004e*/ 	.short	0x0010


	//----- nvinfo : EIATTR_SW_WAR
	.align		4
.L_15:
        /*0050*/ 	.byte	0x04, 0x36
        /*0052*/ 	.short	(.L_17 - .L_16)
.L_16:
        /*0054*/ 	.word	0x00000008
.L_17:


//--------------------- .nv.callgraph             --------------------------
	.section	.nv.callgraph,"",@"SHT_CUDA_CALLGRAPH"
	.align	4
	.sectionentsize	8
	.align		4
        /*0000*/ 	.word	0x00000000
	.align		4
        /*0004*/ 	.word	0xffffffff
	.align		4
        /*0008*/ 	.word	0x00000000
	.align		4
        /*000c*/ 	.word	0xfffffffe
	.align		4
        /*0010*/ 	.word	0x00000000
	.align		4
        /*0014*/ 	.word	0xfffffffd
	.align		4
        /*0018*/ 	.word	0x00000000
	.align		4
        /*001c*/ 	.word	0xfffffffc


//--------------------- .text._Z7naiveSSPiS_      --------------------------
	.section	.text._Z7naiveSSPiS_,"ax",@progbits
	.align	128
        .global         _Z7naiveSSPiS_
        .type           _Z7naiveSSPiS_,@function
        .size           _Z7naiveSSPiS_,(.L_x_7 - _Z7naiveSSPiS_)
        .other          _Z7naiveSSPiS_,@"STO_CUDA_ENTRY STV_DEFAULT"
_Z7naiveSSPiS_:
.text._Z7naiveSSPiS_:
[----:B------:R-:W-:Y:S01]  /*0000*/  LDC R1, c[0x0][0x37c] ;  /* 0x0000df00ff017b82 */ /* 0x000fe20000000800 */
[----:B------:R-:W0:Y:S01]  /*0010*/  LDCU.64 UR6, c[0x0][0x380] ;  /* 0x00007000ff0677ac */ /* 0x000e220008000a00 */
[----:B------:R-:W-:Y:S02]  /*0020*/  PRMT R6, RZ, 0x7610, R6 ;  /* 0x00007610ff067816 */ /* 0x000fe40000000006 */
[----:B------:R-:W-:Y:S01]  /*0030*/  PRMT R7, RZ, 0x7610, R7 ;  /* 0x00007610ff077816 */ /* 0x000fe20000000007 */
[----:B------:R-:W1:Y:S01]  /*0040*/  LDCU.64 UR10, c[0x0][0x358] ;  /* 0x00006b00ff0a77ac */ /* 0x000e620008000a00 */
[----:B------:R-:W-:Y:S01]  /*0050*/  UMOV UR4, URZ ;  /* 0x000000ff00047c82 */ /* 0x000fe20008000000 */
[----:B0-----:R-:W-:-:S04]  /*0060*/  UIADD3 UR6, UP0, UPT, UR6, 0x20, URZ ;  /* 0x0000002006067890 */ /* 0x001fc8000ff1e0ff */
[----:B-1----:R-:W-:-:S12]  /*0070*/  UIADD3.X UR7, UPT, UPT, URZ, UR7, URZ, UP0, !UPT ;  /* 0x00000007ff077290 */ /* 0x002fd800087fe4ff */
.L_x_5:
[----:B------:R-:W-:Y:S02]  /*0080*/  UISETP.GE.U32.AND UP2, UPT, UR4, 0xf, UPT ;  /* 0x0000000f0400788c */ /* 0x000fe4000bf46070 */
[----:B0-----:R-:W-:Y:S01]  /*0090*/  IMAD.U32 R2, RZ, RZ, UR4 ;  /* 0x00000004ff027e24 */ /* 0x001fe2000f8e00ff */
[----:B------:R-:W-:Y:S01]  /*00a0*/  UIADD3 UR5, UPT, UPT, UR4, 0x1, URZ ;  /* 0x0000000104057890 */ /* 0x000fe2000fffe0ff */
[----:B------:R-:W-:Y:S02]  /*00b0*/  VIADD R6, R6, 0x1 ;  /* 0x0000000106067836 */ /* 0x000fe40000000000 */
[----:B------:R-:W-:Y:S01]  /*00c0*/  VIADD R7, R7, 0x1 ;  /* 0x0000000107077836 */ /* 0x000fe20000000000 */
[----:B------:R-:W-:Y:S01]  /*00d0*/  UISETP.NE.AND UP0, UPT, UR5, 0x80, UPT ;  /* 0x000000800500788c */ /* 0x000fe2000bf05270 */
[----:B------:R-:W-:Y:S02]  /*00e0*/  IMAD.MOV.U32 R3, RZ, RZ, RZ ;  /* 0x000000ffff037224 */ /* 0x000fe400078e00ff */
[----:B------:R-:W-:Y:S01]  /*00f0*/  IMAD.MOV.U32 R0, RZ, RZ, RZ ;  /* 0x000000ffff007224 */ /* 0x000fe200078e00ff */
[----:B------:R-:W-:-:S02]  /*0100*/  UMOV UR4, UR5 ;  /* 0x0000000500047c82 */ /* 0x000fc40008000000 */
[----:B------:R-:W-:Y:S01]  /*0110*/  ULOP3.LUT UP1, URZ, UR4, 0xf, URZ, 0xc0, !UPT ;  /* 0x0000000f04ff7892 */ /* 0x000fe2000f82c0ff */
[----:B------:R-:W-:Y:S10]  /*0120*/  BRA.U !UP2, `(.L_x_0) ;  /* 0x000000010a907547 */ /* 0x000ff4000b800000 */
[----:B------:R-:W-:Y:S01]  /*0130*/  ULOP3.LUT UR5, UR4, 0x7ffffff0, URZ, 0xc0, !UPT ;  /* 0x7ffffff004057892 */ /* 0x000fe2000f8ec0ff */
[----:B------:R-:W-:Y:S02]  /*0140*/  IMAD.MOV.U32 R0, RZ, RZ, RZ ;  /* 0x000000ffff007224 */ /* 0x000fe400078e00ff */
[----:B------:R-:W-:Y:S01]  /*0150*/  IMAD.U32 R13, RZ, RZ, UR6 ;  /* 0x00000006ff0d7e24 */ /* 0x000fe2000f8e00ff */
[----:B------:R-:W-:Y:S01]  /*0160*/  UIADD3 UR8, UPT, UPT, -UR5, URZ, URZ ;  /* 0x000000ff05087290 */ /* 0x000fe2000fffe1ff */
[----:B------:R-:W-:Y:S02]  /*0170*/  IMAD.U32 R5, RZ, RZ, UR7 ;  /* 0x00000007ff057e24 */ /* 0x000fe4000f8e00ff */
[----:B------:R-:W-:-:S09]  /*0180*/  IMAD.U32 R3, RZ, RZ, UR5 ;  /* 0x00000005ff037e24 */ /* 0x000fd2000f8e00ff */
.L_x_1:
[----:B------:R-:W-:-:S05]  /*0190*/  IMAD.MOV.U32 R4, RZ, RZ, R13 ;  /* 0x000000ffff047224 */ /* 0x000fca00078e000d */
[----:B------:R-:W2:Y:S04]  /*01a0*/  LDG.E R13, desc[UR10][R4.64+-0x20] ;  /* 0xffffe00a040d7981 */ /* 0x000ea8000c1e1900 */
[----:B------:R-:W2:Y:S04]  /*01b0*/  LDG.E R12, desc[UR10][R4.64+-0x1c] ;  /* 0xffffe40a040c7981 */ /* 0x000ea8000c1e1900 */
[----:B------:R-:W3:Y:S04]  /*01c0*/  LDG.E R15, desc[UR10][R4.64+-0x18] ;  /* 0xffffe80a040f7981 */ /* 0x000ee8000c1e1900 */
[----:B------:R-:W3:Y:S04]  /*01d0*/  LDG.E R14, desc[UR10][R4.64+-0x14] ;  /* 0xffffec0a040e7981 */ /* 0x000ee8000c1e1900 */
[----:B------:R-:W4:Y:S04]  /*01e0*/  LDG.E R17, desc[UR10][R4.64+-0x10] ;  /* 0xfffff00a04117981 */ /* 0x000f28000c1e1900 */
[----:B------:R-:W4:Y:S04]  /*01f0*/  LDG.E R16, desc[UR10][R4.64+-0xc] ;  /* 0xfffff40a04107981 */ /* 0x000f28000c1e1900 */
[----:B------:R-:W5:Y:S04]  /*0200*/  LDG.E R19, desc[UR10][R4.64+-0x8] ;  /* 0xfffff80a04137981 */ /* 0x000f68000c1e1900 */
        /* <DEDUP_REMOVED lines=8> */
[----:B------:R0:W5:Y:S01]  /*0290*/  LDG.E R8, desc[UR10][R4.64+0x1c] ;  /* 0x00001c0a04087981 */ /* 0x000162000c1e1900 */
[----:B------:R-:W-:-:S04]  /*02a0*/  UIADD3 UR8, UPT, UPT, UR8, 0x10, URZ ;  /* 0x0000001008087890 */ /* 0x000fc8000fffe0ff */
[----:B------:R-:W-:Y:S01]  /*02b0*/  UISETP.NE.AND UP2, UPT, UR8, URZ, UPT ;  /* 0x000000ff0800728c */ /* 0x000fe2000bf45270 */
[----:B--2---:R-:W-:Y:S02]  /*02c0*/  IADD3 R12, PT, PT, R12, R13, R0 ;  /* 0x0000000d0c0c7210 */ /* 0x004fe40007ffe000 */
[----:B------:R-:W-:-:S05]  /*02d0*/  IADD3 R13, P0, PT, R4, 0x40, RZ ;  /* 0x00000040040d7810 */ /* 0x000fca0007f1e0ff */
[----:B0-----:R-:W-:Y:S01]  /*02e0*/  IMAD.X R5, RZ, RZ, R5, P0 ;  /* 0x000000ffff057224 */ /* 0x001fe200000e0605 */
[----:B---3--:R-:W-:-:S04]  /*02f0*/  IADD3 R12, PT, PT, R14, R15, R12 ;  /* 0x0000000f0e0c7210 */ /* 0x008fc80007ffe00c */
[----:B----4-:R-:W-:-:S04]  /*0300*/  IADD3 R12, PT, PT, R16, R17, R12 ;  /* 0x00000011100c7210 */ /* 0x010fc80007ffe00c */
[----:B-----5:R-:W-:-:S04]  /*0310*/  IADD3 R12, PT, PT, R18, R19, R12 ;  /* 0x00000013120c7210 */ /* 0x020fc80007ffe00c */
[----:B------:R-:W-:-:S04]  /*0320*/  IADD3 R12, PT, PT, R20, R21, R12 ;  /* 0x00000015140c7210 */ /* 0x000fc80007ffe00c */
[----:B------:R-:W-:-:S04]  /*0330*/  IADD3 R12, PT, PT, R22, R23, R12 ;  /* 0x00000017160c7210 */ /* 0x000fc80007ffe00c */
[----:B------:R-:W-:-:S04]  /*0340*/  IADD3 R10, PT, PT, R11, R10, R12 ;  /* 0x0000000a0b0a7210 */ /* 0x000fc80007ffe00c */
[----:B------:R-:W-:Y:S01]  /*0350*/  IADD3 R0, PT, PT, R8, R9, R10 ;  /* 0x0000000908007210 */ /* 0x000fe20007ffe00a */
[----:B------:R-:W-:Y:S06]  /*0360*/  BRA.U UP2, `(.L_x_1) ;  /* 0xfffffffd02887547 */ /* 0x000fec000b83ffff */
.L_x_0:
[----:B------:R-:W-:Y:S05]  /*0370*/  BRA.U !UP1, `(.L_x_2) ;  /* 0x0000000109c47547 */ /* 0x000fea000b800000 */
[----:B------:R-:W-:-:S04]  /*0380*/  LOP3.LUT R5, R7, 0xf, RZ, 0xc0, !PT ;  /* 0x0000000f07057812 */ /* 0x000fc800078ec0ff */
[C---:B------:R-:W-:Y:S01]  /*0390*/  LOP3.LUT P1, RZ, R5.reuse, 0x7, RZ, 0xc0, !PT ;  /* 0x0000000705ff7812 */ /* 0x040fe2000782c0ff */
[----:B------:R-:W-:-:S05]  /*03a0*/  VIADD R4, R5, 0xffffffff ;  /* 0xffffffff05047836 */ /* 0x000fca0000000000 */
[----:B------:R-:W-:-:S13]  /*03b0*/  ISETP.GE.U32.AND P0, PT, R4, 0x7, PT ;  /* 0x000000070400780c */ /* 0x000fda0003f06070 */
[----:B------:R-:W-:Y:S05]  /*03c0*/  @!P0 BRA `(.L_x_3) ;  /* 0x00000000003c8947 */ /* 0x000fea0003800000 */
[----:B------:R-:W0:Y:S02]  /*03d0*/  LDC.64 R4, c[0x0][0x380] ;  /* 0x0000e000ff047b82 */ /* 0x000e240000000a00 */
[----:B0-----:R-:W-:-:S05]  /*03e0*/  IMAD.WIDE.U32 R4, R3, 0x4, R4 ;  /* 0x0000000403047825 */ /* 0x001fca00078e0004 */
[----:B------:R-:W2:Y:S04]  /*03f0*/  LDG.E R9, desc[UR10][R4.64] ;  /* 0x0000000a04097981 */ /* 0x000ea8000c1e1900 */
[----:B------:R-:W2:Y:S04]  /*0400*/  LDG.E R8, desc[UR10][R4.64+0x4] ;  /* 0x0000040a04087981 */ /* 0x000ea8000c1e1900 */
[----:B------:R-:W3:Y:S04]  /*0410*/  LDG.E R11, desc[UR10][R4.64+0x8] ;  /* 0x0000080a040b7981 */ /* 0x000ee8000c1e1900 */
[----:B------:R-:W3:Y:S04]  /*0420*/  LDG.E R10, desc[UR10][R4.64+0xc] ;  /* 0x00000c0a040a7981 */ /* 0x000ee8000c1e1900 */
[----:B------:R-:W4:Y:S04]  /*0430*/  LDG.E R13, desc[UR10][R4.64+0x10] ;  /* 0x0000100a040d7981 */ /* 0x000f28000c1e1900 */
[----:B------:R-:W4:Y:S04]  /*0440*/  LDG.E R12, desc[UR10][R4.64+0x14] ;  /* 0x0000140a040c7981 */ /* 0x000f28000c1e1900 */
[----:B------:R-:W5:Y:S04]  /*0450*/  LDG.E R15, desc[UR10][R4.64+0x18] ;  /* 0x0000180a040f7981 */ /* 0x000f68000c1e1900 */
[----:B------:R-:W5:Y:S01]  /*0460*/  LDG.E R14, desc[UR10][R4.64+0x1c] ;  /* 0x00001c0a040e7981 */ /* 0x000f62000c1e1900 */
[----:B------:R-:W-:Y:S01]  /*0470*/  VIADD R3, R3, 0x8 ;  /* 0x0000000803037836 */ /* 0x000fe20000000000 */
[----:B--2---:R-:W-:-:S04]  /*0480*/  IADD3 R8, PT, PT, R8, R9, R0 ;  /* 0x0000000908087210 */ /* 0x004fc80007ffe000 */
[----:B---3--:R-:W-:-:S04]  /*0490*/  IADD3 R8, PT, PT, R10, R11, R8 ;  /* 0x0000000b0a087210 */ /* 0x008fc80007ffe008 */
[----:B----4-:R-:W-:-:S04]  /*04a0*/  IADD3 R8, PT, PT, R12, R13, R8 ;  /* 0x0000000d0c087210 */ /* 0x010fc80007ffe008 */
[----:B-----5:R-:W-:-:S07]  /*04b0*/  IADD3 R0, PT, PT, R14, R15, R8 ;  /* 0x0000000f0e007210 */ /* 0x020fce0007ffe008 */
.L_x_3:
[----:B------:R-:W-:Y:S05]  /*04c0*/  @!P1 BRA `(.L_x_2) ;  /* 0x0000000000709947 */ /* 0x000fea0003800000 */
[----:B------:R-:W-:-:S04]  /*04d0*/  LOP3.LUT R4, R6, 0xffff, RZ, 0xc0, !PT ;  /* 0x0000ffff06047812 */ /* 0x000fc800078ec0ff */
[C---:B------:R-:W-:Y:S02]  /*04e0*/  LOP3.LUT R5, R4.reuse, 0x7, RZ, 0xc0, !PT ;  /* 0x0000000704057812 */ /* 0x040fe400078ec0ff */
[----:B------:R-:W-:-:S03]  /*04f0*/  LOP3.LUT R8, R4, 0x3, RZ, 0xc0, !PT ;  /* 0x0000000304087812 */ /* 0x000fc600078ec0ff */
[----:B------:R-:W-:Y:S01]  /*0500*/  VIADD R5, R5, 0xffffffff ;  /* 0xffffffff05057836 */ /* 0x000fe20000000000 */
[----:B------:R-:W-:-:S04]  /*0510*/  ISETP.NE.AND P1, PT, R8, RZ, PT ;  /* 0x000000ff0800720c */ /* 0x000fc80003f25270 */
[----:B------:R-:W-:-:S13]  /*0520*/  ISETP.GE.U32.AND P0, PT, R5, 0x3, PT ;  /* 0x000000030500780c */ /* 0x000fda0003f06070 */
[----:B------:R-:W-:Y:S05]  /*0530*/  @!P0 BRA `(.L_x_4) ;  /* 0x0000000000248947 */ /* 0x000fea0003800000 */
[----:B------:R-:W0:Y:S02]  /*0540*/  LDC.64 R4, c[0x0][0x380] ;  /* 0x0000e000ff047b82 */ /* 0x000e240000000a00 */
[----:B0-----:R-:W-:-:S05]  /*0550*/  IMAD.WIDE.U32 R4, R3, 0x4, R4 ;  /* 0x0000000403047825 */ /* 0x001fca00078e0004 */
[----:B------:R-:W2:Y:S04]  /*0560*/  LDG.E R9, desc[UR10][R4.64] ;  /* 0x0000000a04097981 */ /* 0x000ea8000c1e1900 */
[----:B------:R-:W2:Y:S04]  /*0570*/  LDG.E R10, desc[UR10][R4.64+0x4] ;  /* 0x0000040a040a7981 */ /* 0x000ea8000c1e1900 */
[----:B------:R-:W3:Y:S04]  /*0580*/  LDG.E R11, desc[UR10][R4.64+0x8] ;  /* 0x0000080a040b7981 */ /* 0x000ee8000c1e1900 */
[----:B------:R-:W3:Y:S01]  /*0590*/  LDG.E R12, desc[UR10][R4.64+0xc] ;  /* 0x00000c0a040c7981 */ /* 0x000ee2000c1e1900 */
[----:B------:R-:W-:Y:S01]  /*05a0*/  VIADD R3, R3, 0x4 ;  /* 0x0000000403037836 */ /* 0x000fe20000000000 */
[----:B--2---:R-:W-:-:S04]  /*05b0*/  IADD3 R0, PT, PT, R10, R9, R0 ;  /* 0x000000090a007210 */ /* 0x004fc80007ffe000 */
[----:B---3--:R-:W-:-:S07]  /*05c0*/  IADD3 R0, PT, PT, R12, R11, R0 ;  /* 0x0000000b0c007210 */ /* 0x008fce0007ffe000 */
.L_x_4:
[----:B------:R-:W-:Y:S05]  /*05d0*/  @!P1 BRA `(.L_x_2) ;  /* 0x00000000002c9947 */ /* 0x000fea0003800000 */
[----:B------:R-:W0:Y:S02]  /*05e0*/  LDC.64 R4, c[0x0][0x380] ;  /* 0x0000e000ff047b82 */ /* 0x000e240000000a00 */
[----:B0-----:R-:W-:-:S05]  /*05f0*/  IMAD.WIDE.U32 R4, R3, 0x4, R4 ;  /* 0x0000000403047825 */ /* 0x001fca00078e0004 */
[----:B------:R-:W2:Y:S01]  /*0600*/  LDG.E R3, desc[UR10][R4.64] ;  /* 0x0000000a04037981 */ /* 0x000ea2000c1e1900 */
[----:B------:R-:W-:Y:S01]  /*0610*/  ISETP.NE.AND P0, PT, R8, 0x1, PT ;  /* 0x000000010800780c */ /* 0x000fe20003f05270 */
[----:B--2---:R-:W-:-:S12]  /*0620*/  IMAD.IADD R0, R0, 0x1, R3 ;  /* 0x0000000100007824 */ /* 0x004fd800078e0203 */
[----:B------:R-:W-:Y:S05]  /*0630*/  @!P0 BRA `(.L_x_2) ;  /* 0x0000000000148947 */ /* 0x000fea0003800000 */
[----:B------:R-:W-:Y:S01]  /*0640*/  ISETP.NE.AND P0, PT, R8, 0x2, PT ;  /* 0x000000020800780c */ /* 0x000fe20003f05270 */
[----:B------:R-:W2:-:S12]  /*0650*/  LDG.E R3, desc[UR10][R4.64+0x4] ;  /* 0x0000040a04037981 */ /* 0x000e98000c1e1900 */
[----:B------:R-:W3:Y:S01]  /*0660*/  @P0 LDG.E R9, desc[UR10][R4.64+0x8] ;  /* 0x0000080a04090981 */ /* 0x000ee2000c1e1900 */
[----:B--2---:R-:W-:-:S04]  /*0670*/  IMAD.IADD R0, R0, 0x1, R3 ;  /* 0x0000000100007824 */ /* 0x004fc800078e0203 */
[----:B---3--:R-:W-:-:S07]  /*0680*/  @P0 IMAD.IADD R0, R0, 0x1, R9 ;  /* 0x0000000100000824 */ /* 0x008fce00078e0209 */
.L_x_2:
[----:B------:R-:W0:Y:S02]  /*0690*/  LDC.64 R4, c[0x0][0x388] ;  /* 0x0000e200ff047b82 */ /* 0x000e240000000a00 */
[----:B0-----:R-:W-:-:S05]  /*06a0*/  IMAD.WIDE.U32 R2, R2, 0x4, R4 ;  /* 0x0000000402027825 */ /* 0x001fca00078e0004 */
[----:B------:R0:W-:Y:S01]  /*06b0*/  STG.E desc[UR10][R2.64], R0 ;  /* 0x0000000002007986 */ /* 0x0001e2000c10190a */
[----:B------:R-:W-:Y:S05]  /*06c0*/  BRA.U UP0, `(.L_x_5) ;  /* 0xfffffff9006c7547 */ /* 0x000fea000b83ffff */
[----:B------:R-:W-:Y:S05]  /*06d0*/  EXIT ;  /* 0x000000000000794d */ /* 0x000fea0003800000 */
.L_x_6:
[----:B------:R-:W-:-:S00]  /*06e0*/  BRA `(.L_x_6) ;  /* 0xfffffffc00fc7947 */ /* 0x000fc0000383ffff */
[----:B------:R-:W-:-:S00]  /*06f0*/  NOP ;  /* 0x0000000000007918 */ /* 0x000fc00000000000 */
        /* <DEDUP_REMOVED lines=8> */
.L_x_7:


//--------------------- .nv.shared.reserved.0     --------------------------
	.section	.nv.shared.reserved.0,"aw",@nobits
	.weak		__nv_reservedSMEM_offset_0_alias
	.size		__nv_reservedSMEM_offset_0_alias, 0, 64
	.other		__nv_reservedSMEM_offset_0_alias,@"STO_CUDA_RESERVED_SHARED STV_DEFAULT"
__nv_reservedSMEM_offset_0_alias:
	.zero		0
	.zero		64


//--------------------- .nv.constant0._Z7naiveSSPiS_ --------------------------
	.section	.nv.constant0._Z7naiveSSPiS_,"a",@progbits
	.sectionflags	@""
	.align	4
.nv.constant0._Z7naiveSSPiS_:
	.zero		912


//--------------------- SYMBOLS --------------------------

	.type		.nv.reservedSmem.offset0,@object
	.size		.nv.reservedSmem.offset0,0x4
